	.headerflags	@"EF_CUDA_TEXMODE_UNIFIED EF_CUDA_64BIT_ADDRESS EF_CUDA_ACCELERATORS EF_CUDA_SM90 EF_CUDA_VIRTUAL_SM(EF_CUDA_SM90)"
	.elftype	@"ET_EXEC"


//--------------------- .nv.info                  --------------------------
	.section	.nv.info,"",@"SHT_CUDA_INFO"
	.align	4


	//----- nvinfo : EIATTR_REGCOUNT
	.align		4
        /*0000*/ 	.byte	0x04, 0x2f
        /*0002*/ 	.short	(.L_1 - .L_0)
	.align		4
.L_0:
        /*0004*/ 	.word	index@(triton_poi_fused__unsafe_index_add_convolution_mul_sigmoid_sub_138)
        /*0008*/ 	.word	0x00000018


	//----- nvinfo : EIATTR_MIN_STACK_SIZE
	.align		4
.L_1:
        /*000c*/ 	.byte	0x04, 0x12
        /*000e*/ 	.short	(.L_3 - .L_2)
	.align		4
.L_2:
        /*0010*/ 	.word	index@(triton_poi_fused__unsafe_index_add_convolution_mul_sigmoid_sub_138)
        /*0014*/ 	.word	0x00000000


	//----- nvinfo : EIATTR_FRAME_SIZE
	.align		4
.L_3:
        /*0018*/ 	.byte	0x04, 0x11
        /*001a*/ 	.short	(.L_5 - .L_4)
	.align		4
.L_4:
        /*001c*/ 	.word	index@(triton_poi_fused__unsafe_index_add_convolution_mul_sigmoid_sub_138)
        /*0020*/ 	.word	0x00000000


	//----- nvinfo : EIATTR_MIN_STACK_SIZE
	.align		4
.L_5:
        /*0024*/ 	.byte	0x04, 0x12
        /*0026*/ 	.short	(.L_7 - .L_6)
	.align		4
.L_6:
        /*0028*/ 	.word	index@(triton_poi_fused__unsafe_index_add_convolution_mul_sigmoid_sub_138)
        /*002c*/ 	.word	0x00000000
.L_7:


//--------------------- .nv.info.triton_poi_fused__unsafe_index_add_convolution_mul_sigmoid_sub_138 --------------------------
	.section	.nv.info.triton_poi_fused__unsafe_index_add_convolution_mul_sigmoid_sub_138,"",@"SHT_CUDA_INFO"
	.sectionflags	@""
	.align	4


	//----- nvinfo : EIATTR_CUDA_API_VERSION
	.align		4
        /*0000*/ 	.byte	0x04, 0x37
        /*0002*/ 	.short	(.L_9 - .L_8)
.L_8:
        /*0004*/ 	.word	0x0000007c


	//----- nvinfo : EIATTR_KPARAM_INFO
	.align		4
.L_9:
        /*0008*/ 	.byte	0x04, 0x17
        /*000a*/ 	.short	(.L_11 - .L_10)
.L_10:
        /*000c*/ 	.word	0x00000000
        /*0010*/ 	.short	0x000b
        /*0012*/ 	.short	0x0058
        /*0014*/ 	.byte	0x00, 0xf0, 0x11, 0x00


	//----- nvinfo : EIATTR_KPARAM_INFO
	.align		4
.L_11:
        /*0018*/ 	.byte	0x04, 0x17
        /*001a*/ 	.short	(.L_13 - .L_12)
.L_12:
        /*001c*/ 	.word	0x00000000
        /*0020*/ 	.short	0x000a
        /*0022*/ 	.short	0x0050
        /*0024*/ 	.byte	0x00, 0xf4, 0x21, 0x00


	//----- nvinfo : EIATTR_KPARAM_INFO
	.align		4
.L_13:
        /*0028*/ 	.byte	0x04, 0x17
        /*002a*/ 	.short	(.L_15 - .L_14)
.L_14:
        /*002c*/ 	.word	0x00000000
        /*0030*/ 	.short	0x0009
        /*0032*/ 	.short	0x0048
        /*0034*/ 	.byte	0x00, 0xf4, 0x21, 0x00


	//----- nvinfo : EIATTR_KPARAM_INFO
	.align		4
.L_15:
        /*0038*/ 	.byte	0x04, 0x17
        /*003a*/ 	.short	(.L_17 - .L_16)
.L_16:
        /*003c*/ 	.word	0x00000000
        /*0040*/ 	.short	0x0008
        /*0042*/ 	.short	0x0040
        /*0044*/ 	.byte	0x00, 0xf4, 0x21, 0x00


	//----- nvinfo : EIATTR_KPARAM_INFO
	.align		4
.L_17:
        /*0048*/ 	.byte	0x04, 0x17
        /*004a*/ 	.short	(.L_19 - .L_18)
.L_18:
        /*004c*/ 	.word	0x00000000
        /*0050*/ 	.short	0x0007
        /*0052*/ 	.short	0x0038
        /*0054*/ 	.byte	0x00, 0xf4, 0x21, 0x00


	//----- nvinfo : EIATTR_KPARAM_INFO
	.align		4
.L_19:
        /*0058*/ 	.byte	0x04, 0x17
        /*005a*/ 	.short	(.L_21 - .L_20)
.L_20:
        /*005c*/ 	.word	0x00000000
        /*0060*/ 	.short	0x0006
        /*0062*/ 	.short	0x0030
        /*0064*/ 	.byte	0x00, 0xf4, 0x21, 0x00


	//----- nvinfo : EIATTR_KPARAM_INFO
	.align		4
.L_21:
        /*0068*/ 	.byte	0x04, 0x17
        /*006a*/ 	.short	(.L_23 - .L_22)
.L_22:
        /*006c*/ 	.word	0x00000000
        /*0070*/ 	.short	0x0005
        /*0072*/ 	.short	0x0028
        /*0074*/ 	.byte	0x00, 0xf4, 0x21, 0x00


	//----- nvinfo : EIATTR_KPARAM_INFO
	.align		4
.L_23:
        /*0078*/ 	.byte	0x04, 0x17
        /*007a*/ 	.short	(.L_25 - .L_24)
.L_24:
        /*007c*/ 	.word	0x00000000
        /*0080*/ 	.short	0x0004
        /*0082*/ 	.short	0x0020
        /*0084*/ 	.byte	0x00, 0xf4, 0x21, 0x00


	//----- nvinfo : EIATTR_KPARAM_INFO
	.align		4
.L_25:
        /*0088*/ 	.byte	0x04, 0x17
        /*008a*/ 	.short	(.L_27 - .L_26)
.L_26:
        /*008c*/ 	.word	0x00000000
        /*0090*/ 	.short	0x0003
        /*0092*/ 	.short	0x0018
        /*0094*/ 	.byte	0x00, 0xf4, 0x21, 0x00


	//----- nvinfo : EIATTR_KPARAM_INFO
	.align		4
.L_27:
        /*0098*/ 	.byte	0x04, 0x17
        /*009a*/ 	.short	(.L_29 - .L_28)
.L_28:
        /*009c*/ 	.word	0x00000000
        /*00a0*/ 	.short	0x0002
        /*00a2*/ 	.short	0x0010
        /*00a4*/ 	.byte	0x00, 0xf4, 0x21, 0x00


	//----- nvinfo : EIATTR_KPARAM_INFO
	.align		4
.L_29:
        /*00a8*/ 	.byte	0x04, 0x17
        /*00aa*/ 	.short	(.L_31 - .L_30)
.L_30:
        /*00ac*/ 	.word	0x00000000
        /*00b0*/ 	.short	0x0001
        /*00b2*/ 	.short	0x0008
        /*00b4*/ 	.byte	0x00, 0xf4, 0x21, 0x00


	//----- nvinfo : EIATTR_KPARAM_INFO
	.align		4
.L_31:
        /*00b8*/ 	.byte	0x04, 0x17
        /*00ba*/ 	.short	(.L_33 - .L_32)
.L_32:
        /*00bc*/ 	.word	0x00000000
        /*00c0*/ 	.short	0x0000
        /*00c2*/ 	.short	0x0000
        /*00c4*/ 	.byte	0x00, 0xf4, 0x21, 0x00


	//----- nvinfo : EIATTR_SPARSE_MMA_MASK
	.align		4
.L_33:
        /*00c8*/ 	.byte	0x03, 0x50
        /*00ca*/ 	.short	0x0000


	//----- nvinfo : EIATTR_MAXREG_COUNT
	.align		4
        /*00cc*/ 	.byte	0x03, 0x1b
        /*00ce*/ 	.short	0x00ff


	//----- nvinfo : EIATTR_EXIT_INSTR_OFFSETS
	.align		4
        /*00d0*/ 	.byte	0x04, 0x1c
        /*00d2*/ 	.short	(.L_35 - .L_34)


	//   ....[0]....
.L_34:
        /*00d4*/ 	.word	0x00000710


	//----- nvinfo : EIATTR_REQNTID
	.align		4
.L_35:
        /*00d8*/ 	.byte	0x04, 0x10
        /*00da*/ 	.short	(.L_37 - .L_36)
.L_36:
        /*00dc*/ 	.word	0x00000080
        /*00e0*/ 	.word	0x00000001
        /*00e4*/ 	.word	0x00000001


	//----- nvinfo : EIATTR_CBANK_PARAM_SIZE
	.align		4
.L_37:
        /*00e8*/ 	.byte	0x03, 0x19
        /*00ea*/ 	.short	0x005c


	//----- nvinfo : EIATTR_PARAM_CBANK
	.align		4
        /*00ec*/ 	.byte	0x04, 0x0a
        /*00ee*/ 	.short	(.L_39 - .L_38)
	.align		4
.L_38:
        /*00f0*/ 	.word	index@(.nv.constant0.triton_poi_fused__unsafe_index_add_convolution_mul_sigmoid_sub_138)
        /*00f4*/ 	.short	0x0210
        /*00f6*/ 	.short	0x005c


	//----- nvinfo : EIATTR_SW_WAR
	.align		4
.L_39:
        /*00f8*/ 	.byte	0x04, 0x36
        /*00fa*/ 	.short	(.L_41 - .L_40)
.L_40:
        /*00fc*/ 	.word	0x00000008
.L_41:


//--------------------- .nv.callgraph             --------------------------
	.section	.nv.callgraph,"",@"SHT_CUDA_CALLGRAPH"
	.align	4
	.sectionentsize	8
	.align		4
        /*0000*/ 	.word	0x00000000
	.align		4
        /*0004*/ 	.word	0xffffffff
	.align		4
        /*0008*/ 	.word	0x00000000
	.align		4
        /*000c*/ 	.word	0xfffffffe
	.align		4
        /*0010*/ 	.word	0x00000000
	.align		4
        /*0014*/ 	.word	0xfffffffd
	.align		4
        /*0018*/ 	.word	0x00000000
	.align		4
        /*001c*/ 	.word	0xfffffffc


//--------------------- .text.triton_poi_fused__unsafe_index_add_convolution_mul_sigmoid_sub_138 --------------------------
	.section	.text.triton_poi_fused__unsafe_index_add_convolution_mul_sigmoid_sub_138,"ax",@progbits
	.align	128
        .global         triton_poi_fused__unsafe_index_add_convolution_mul_sigmoid_sub_138
        .type           triton_poi_fused__unsafe_index_add_convolution_mul_sigmoid_sub_138,@function
        .size           triton_poi_fused__unsafe_index_add_convolution_mul_sigmoid_sub_138,(.L_x_1 - triton_poi_fused__unsafe_index_add_convolution_mul_sigmoid_sub_138)
        .other          triton_poi_fused__unsafe_index_add_convolution_mul_sigmoid_sub_138,@"STO_CUDA_ENTRY STV_DEFAULT"
triton_poi_fused__unsafe_index_add_convolution_mul_sigmoid_sub_138:
.text.triton_poi_fused__unsafe_index_add_convolution_mul_sigmoid_sub_138:
[----:B------:R-:W-:Y:S01]  /*0000*/  LDC R1, c[0x0][0x28] ;  /* 0x00000a00ff017b82 */ /* 0x000fe20000000800 */
[----:B------:R-:W1:Y:S07]  /*0010*/  S2R R3, SR_TID.X ;  /* 0x0000000000037919 */ /* 0x000e6e0000002100 */
[----:B------:R-:W2:Y:S01]  /*0020*/  LDC.64 R14, c[0x0][0x210] ;  /* 0x00008400ff0e7b82 */ /* 0x000ea20000000a00 */
[----:B------:R-:W-:Y:S01]  /*0030*/  ULDC.64 UR4, c[0x0][0x208] ;  /* 0x0000820000047ab9 */ /* 0x000fe20000000a00 */
[----:B------:R-:W-:Y:S01]  /*0040*/  ULDC.64 UR6, c[0x0][0x220] ;  /* 0x0000880000067ab9 */ /* 0x000fe20000000a00 */
[----:B------:R-:W3:Y:S05]  /*0050*/  S2R R6, SR_CTAID.X ;  /* 0x0000000000067919 */ /* 0x000eea0000002500 */
[----:B------:R-:W4:Y:S08]  /*0060*/  LDC.64 R12, c[0x0][0x240] ;  /* 0x00009000ff0c7b82 */ /* 0x000f300000000a00 */
[----:B------:R-:W5:Y:S08]  /*0070*/  LDC.64 R4, c[0x0][0x218] ;  /* 0x00008600ff047b82 */ /* 0x000f700000000a00 */
[----:B------:R-:W5:Y:S01]  /*0080*/  LDC.64 R10, c[0x0][0x230] ;  /* 0x00008c00ff0a7b82 */ /* 0x000f620000000a00 */
[----:B-1----:R-:W-:-:S05]  /*0090*/  LOP3.LUT R3, R3, 0x7f, RZ, 0xc0, !PT ;  /* 0x0000007f03037812 */ /* 0x002fca00078ec0ff */
[----:B---3--:R-:W-:-:S05]  /*00a0*/  IMAD R0, R6, 0x80, R3 ;  /* 0x0000008006007824 */ /* 0x008fca00078e0203 */
[----:B------:R-:W-:-:S04]  /*00b0*/  SHF.R.S32.HI R3, RZ, 0x1f, R0 ;  /* 0x0000001fff037819 */ /* 0x000fc80000011400 */
[----:B------:R-:W-:-:S04]  /*00c0*/  LEA.HI R3, R3, R0, RZ, 0x6 ;  /* 0x0000000003037211 */ /* 0x000fc800078f30ff */
[----:B------:R-:W-:Y:S02]  /*00d0*/  SHF.R.S32.HI R2, RZ, 0x6, R3 ;  /* 0x00000006ff027819 */ /* 0x000fe40000011403 */
[----:B------:R-:W-:Y:S02]  /*00e0*/  LOP3.LUT R3, R3, 0xffffffc0, RZ, 0xc0, !PT ;  /* 0xffffffc003037812 */ /* 0x000fe400078ec0ff */
[----:B------:R-:W-:Y:S02]  /*00f0*/  LEA.HI R7, R2, R2, RZ, 0x6 ;  /* 0x0000000202077211 */ /* 0x000fe400078f30ff */
[----:B------:R-:W-:Y:S02]  /*0100*/  IADD3 R3, R0, -R3, RZ ;  /* 0x8000000300037210 */ /* 0x000fe40007ffe0ff */
[----:B------:R-:W-:-:S05]  /*0110*/  LOP3.LUT R7, R7, 0xffffffc0, RZ, 0xc0, !PT ;  /* 0xffffffc007077812 */ /* 0x000fca00078ec0ff */
[----:B------:R-:W-:-:S04]  /*0120*/  IMAD.IADD R2, R2, 0x1, -R7 ;  /* 0x0000000102027824 */ /* 0x000fc800078e0a07 */
[----:B--2---:R-:W-:-:S05]  /*0130*/  IMAD.WIDE R14, R2, 0x8, R14 ;  /* 0x00000008020e7825 */ /* 0x004fca00078e020e */
[----:B------:R-:W2:Y:S01]  /*0140*/  LDG.E.EL.64 R8, desc[UR4][R14.64] ;  /* 0x000000040e087981 */ /* 0x000ea2000c2e1b00 */
[----:B----4-:R-:W-:-:S04]  /*0150*/  IMAD.WIDE R16, R2, 0x8, R12 ;  /* 0x0000000802107825 */ /* 0x010fc800078e020c */
[C---:B-----5:R-:W-:Y:S02]  /*0160*/  IMAD.WIDE R12, R3.reuse, 0x8, R4 ;  /* 0x00000008030c7825 */ /* 0x060fe400078e0204 */
[----:B------:R-:W3:Y:S02]  /*0170*/  LDG.E.EL.64 R4, desc[UR4][R16.64] ;  /* 0x0000000410047981 */ /* 0x000ee4000c2e1b00 */
[----:B0-----:R-:W-:Y:S02]  /*0180*/  IMAD.WIDE R10, R3, 0x8, R10 ;  /* 0x00000008030a7825 */ /* 0x001fe400078e020a */
[----:B------:R-:W4:Y:S04]  /*0190*/  LDG.E.EL.64 R12, desc[UR4][R12.64] ;  /* 0x000000040c0c7981 */ /* 0x000f28000c2e1b00 */
[----:B------:R-:W5:Y:S01]  /*01a0*/  LDG.E.EL.64 R10, desc[UR4][R10.64] ;  /* 0x000000040a0a7981 */ /* 0x000f62000c2e1b00 */
[----:B--2---:R-:W-:-:S04]  /*01b0*/  SHF.R.U32.HI R7, RZ, 0x1d, R9 ;  /* 0x0000001dff077819 */ /* 0x004fc80000011609 */
[----:B------:R-:W-:-:S04]  /*01c0*/  LOP3.LUT R7, R7, 0x4, RZ, 0xc0, !PT ;  /* 0x0000000407077812 */ /* 0x000fc800078ec0ff */
[----:B------:R-:W-:Y:S02]  /*01d0*/  IADD3 R8, P0, R8, R7, RZ ;  /* 0x0000000708087210 */ /* 0x000fe40007f1e0ff */
[----:B---3--:R-:W-:Y:S02]  /*01e0*/  SHF.R.U32.HI R7, RZ, 0x1d, R5 ;  /* 0x0000001dff077819 */ /* 0x008fe40000011605 */
[C---:B----4-:R-:W-:Y:S01]  /*01f0*/  LEA R19, P1, R12.reuse, UR6, 0x2 ;  /* 0x000000060c137c11 */ /* 0x050fe2000f8210ff */
[----:B------:R-:W-:Y:S01]  /*0200*/  IMAD.X R15, RZ, RZ, R9, P0 ;  /* 0x000000ffff0f7224 */ /* 0x000fe200000e0609 */
[----:B------:R-:W-:Y:S02]  /*0210*/  LOP3.LUT R7, R7, 0x4, RZ, 0xc0, !PT ;  /* 0x0000000407077812 */ /* 0x000fe400078ec0ff */
[--C-:B------:R-:W-:Y:S02]  /*0220*/  SHF.R.U32.HI R14, RZ, 0x1b, R13.reuse ;  /* 0x0000001bff0e7819 */ /* 0x100fe4000001160d */
[----:B------:R-:W-:-:S02]  /*0230*/  LEA.HI.X R9, R12, UR7, R13, 0x2, P1 ;  /* 0x000000070c097c11 */ /* 0x000fc400088f140d */
[----:B-----5:R-:W-:Y:S02]  /*0240*/  SHF.R.U32.HI R20, RZ, 0x1b, R11 ;  /* 0x0000001bff147819 */ /* 0x020fe4000001160b */
[----:B------:R-:W-:Y:S02]  /*0250*/  IADD3 R12, P2, R4, R7, RZ ;  /* 0x00000007040c7210 */ /* 0x000fe40007f5e0ff */
[----:B------:R-:W-:Y:S02]  /*0260*/  SHF.R.S32.HI R13, RZ, 0x18, R6 ;  /* 0x00000018ff0d7819 */ /* 0x000fe40000011406 */
[----:B------:R-:W-:Y:S01]  /*0270*/  LOP3.LUT R14, R14, 0x10, RZ, 0xc0, !PT ;  /* 0x000000100e0e7812 */ /* 0x000fe200078ec0ff */
[----:B------:R-:W-:Y:S01]  /*0280*/  IMAD.X R17, RZ, RZ, R5, P2 ;  /* 0x000000ffff117224 */ /* 0x000fe200010e0605 */
[----:B------:R-:W-:Y:S01]  /*0290*/  LEA R7, P0, R10, UR6, 0x2 ;  /* 0x000000060a077c11 */ /* 0x000fe2000f8010ff */
[----:B------:R-:W0:Y:S01]  /*02a0*/  LDC.64 R4, c[0x0][0x228] ;  /* 0x00008a00ff047b82 */ /* 0x000e220000000a00 */
[----:B------:R-:W-:-:S02]  /*02b0*/  LOP3.LUT R20, R20, 0x10, RZ, 0xc0, !PT ;  /* 0x0000001014147812 */ /* 0x000fc400078ec0ff */
[----:B------:R-:W-:Y:S02]  /*02c0*/  SGXT R13, R13, 0x1 ;  /* 0x000000010d0d781a */ /* 0x000fe40000000200 */
[----:B------:R-:W-:Y:S02]  /*02d0*/  IADD3 R14, P1, R14, R19, RZ ;  /* 0x000000130e0e7210 */ /* 0x000fe40007f3e0ff */
[----:B------:R-:W-:Y:S02]  /*02e0*/  LEA.HI.X R10, R10, UR7, R11, 0x2, P0 ;  /* 0x000000070a0a7c11 */ /* 0x000fe400080f140b */
[----:B------:R-:W-:Y:S01]  /*02f0*/  IADD3 R20, P0, R20, R7, RZ ;  /* 0x0000000714147210 */ /* 0x000fe20007f1e0ff */
[----:B------:R-:W-:Y:S01]  /*0300*/  IMAD.X R21, RZ, RZ, R9, P1 ;  /* 0x000000ffff157224 */ /* 0x000fe200008e0609 */
[----:B------:R-:W-:Y:S01]  /*0310*/  SHF.L.U32 R19, R8, 0x4, RZ ;  /* 0x0000000408137819 */ /* 0x000fe200000006ff */
[----:B------:R-:W1:Y:S01]  /*0320*/  LDC.64 R6, c[0x0][0x238] ;  /* 0x00008e00ff067b82 */ /* 0x000e620000000a00 */
[----:B------:R-:W-:-:S02]  /*0330*/  LEA.HI R13, R13, R0, RZ, 0xc ;  /* 0x000000000d0d7211 */ /* 0x000fc400078f60ff */
[----:B------:R-:W-:Y:S01]  /*0340*/  SHF.L.U64.HI R11, R8, 0x4, R15 ;  /* 0x00000004080b7819 */ /* 0x000fe2000001020f */
[C---:B------:R-:W-:Y:S01]  /*0350*/  IMAD.SHL.U32 R15, R12.reuse, 0x10, RZ ;  /* 0x000000100c0f7824 */ /* 0x040fe200078e00ff */
[----:B------:R-:W-:Y:S02]  /*0360*/  SHF.L.U64.HI R18, R12, 0x4, R17 ;  /* 0x000000040c127819 */ /* 0x000fe40000010211 */
[----:B------:R-:W-:Y:S02]  /*0370*/  IADD3.X R9, RZ, R10, RZ, P0, !PT ;  /* 0x0000000aff097210 */ /* 0x000fe400007fe4ff */
[----:B------:R-:W-:Y:S02]  /*0380*/  IADD3 R16, P1, R19, R14, RZ ;  /* 0x0000000e13107210 */ /* 0x000fe40007f3e0ff */
[----:B------:R-:W-:Y:S01]  /*0390*/  IADD3 R12, P2, R20, R19, RZ ;  /* 0x00000013140c7210 */ /* 0x000fe20007f5e0ff */
[----:B0-----:R-:W2:Y:S01]  /*03a0*/  LDG.E R4, desc[UR4][R4.64] ;  /* 0x0000000404047981 */ /* 0x001ea2000c1e1900 */
[----:B------:R-:W-:Y:S01]  /*03b0*/  SHF.R.S32.HI R10, RZ, 0xc, R13 ;  /* 0x0000000cff0a7819 */ /* 0x000fe2000001140d */
[----:B------:R-:W-:Y:S01]  /*03c0*/  IMAD.X R17, R11, 0x1, R21, P1 ;  /* 0x000000010b117824 */ /* 0x000fe200008e0615 */
[----:B------:R-:W-:Y:S01]  /*03d0*/  IADD3 R14, P3, R15, R14, RZ ;  /* 0x0000000e0f0e7210 */ /* 0x000fe20007f7e0ff */
[----:B------:R-:W-:Y:S01]  /*03e0*/  IMAD.X R13, R9, 0x1, R11, P2 ;  /* 0x00000001090d7824 */ /* 0x000fe200010e060b */
[----:B------:R-:W-:Y:S01]  /*03f0*/  IADD3 R8, P4, R15, R20, RZ ;  /* 0x000000140f087210 */ /* 0x000fe20007f9e0ff */
[----:B------:R-:W-:Y:S01]  /*0400*/  IMAD.SHL.U32 R19, R10, 0x10, RZ ;  /* 0x000000100a137824 */ /* 0x000fe200078e00ff */
[----:B------:R-:W-:Y:S01]  /*0410*/  IADD3.X R15, R18, R21, RZ, P3, !PT ;  /* 0x00000015120f7210 */ /* 0x000fe20001ffe4ff */
[----:B------:R-:W0:Y:S01]  /*0420*/  LDC.64 R10, c[0x0][0x248] ;  /* 0x00009200ff0a7b82 */ /* 0x000e220000000a00 */
[----:B------:R-:W-:Y:S01]  /*0430*/  IADD3.X R9, R18, R9, RZ, P4, !PT ;  /* 0x0000000912097210 */ /* 0x000fe200027fe4ff */
[----:B------:R-:W-:-:S04]  /*0440*/  IMAD.WIDE R16, R19, 0x4, R16 ;  /* 0x0000000413107825 */ /* 0x000fc800078e0210 */
[C---:B------:R-:W-:Y:S02]  /*0450*/  IMAD.WIDE R14, R19.reuse, 0x4, R14 ;  /* 0x00000004130e7825 */ /* 0x040fe400078e020e */
[----:B------:R-:W2:Y:S02]  /*0460*/  LDG.E.EL R17, desc[UR4][R16.64] ;  /* 0x0000000410117981 */ /* 0x000ea4000c2e1900 */
[C---:B------:R-:W-:Y:S02]  /*0470*/  IMAD.WIDE R12, R19.reuse, 0x4, R12 ;  /* 0x00000004130c7825 */ /* 0x040fe400078e020c */
[----:B------:R-:W3:Y:S02]  /*0480*/  LDG.E.EL R15, desc[UR4][R14.64] ;  /* 0x000000040e0f7981 */ /* 0x000ee4000c2e1900 */
[----:B------:R-:W-:Y:S02]  /*0490*/  IMAD.WIDE R8, R19, 0x4, R8 ;  /* 0x0000000413087825 */ /* 0x000fe400078e0208 */
[----:B------:R4:W5:Y:S02]  /*04a0*/  LDG.E.EL R13, desc[UR4][R12.64] ;  /* 0x000000040c0d7981 */ /* 0x000964000c2e1900 */
[----:B-1----:R-:W-:-:S02]  /*04b0*/  IMAD.WIDE R6, R3, 0x4, R6 ;  /* 0x0000000403067825 */ /* 0x002fc400078e0206 */
[----:B------:R-:W5:Y:S04]  /*04c0*/  LDG.E.EL R9, desc[UR4][R8.64] ;  /* 0x0000000408097981 */ /* 0x000f68000c2e1900 */
[----:B------:R-:W5:Y:S01]  /*04d0*/  LDG.E.EL R6, desc[UR4][R6.64] ;  /* 0x0000000406067981 */ /* 0x000f62000c2e1900 */
[----:B0-----:R-:W-:-:S05]  /*04e0*/  IMAD.WIDE R10, R2, 0x4, R10 ;  /* 0x00000004020a7825 */ /* 0x001fca00078e020a */
[----:B------:R-:W5:Y:S01]  /*04f0*/  LDG.E.EL R2, desc[UR4][R10.64] ;  /* 0x000000040a027981 */ /* 0x000f62000c2e1900 */
[----:B----4-:R-:W-:Y:S01]  /*0500*/  HFMA2.MMA R12, -RZ, RZ, 1.625, 0 ;  /* 0x3e800000ff0c7435 */ /* 0x010fe200000001ff */
[C---:B--2---:R-:W-:Y:S01]  /*0510*/  FADD R3, R4.reuse, R17 ;  /* 0x0000001104037221 */ /* 0x044fe20000000000 */
[C---:B---3--:R-:W-:Y:S01]  /*0520*/  FADD R19, R4.reuse, R15 ;  /* 0x0000000f04137221 */ /* 0x048fe20000000000 */
[C---:B-----5:R-:W-:Y:S01]  /*0530*/  FADD R16, R4.reuse, R13 ;  /* 0x0000000d04107221 */ /* 0x060fe20000000000 */
[----:B------:R-:W-:-:S03]  /*0540*/  FADD R4, R4, R9 ;  /* 0x0000000904047221 */ /* 0x000fc60000000000 */
[----:B------:R-:W-:Y:S01]  /*0550*/  FADD R16, -R3, R16 ;  /* 0x0000001003107221 */ /* 0x000fe20000000100 */
[----:B------:R-:W0:Y:S01]  /*0560*/  LDC.64 R8, c[0x0][0x258] ;  /* 0x00009600ff087b82 */ /* 0x000e220000000a00 */
[----:B------:R-:W-:Y:S02]  /*0570*/  FADD R4, -R19, R4 ;  /* 0x0000000413047221 */ /* 0x000fe40000000100 */
[C---:B------:R-:W-:Y:S02]  /*0580*/  FFMA R3, R6.reuse, R16, R3 ;  /* 0x0000001006037223 */ /* 0x040fe40000000003 */
[----:B------:R-:W-:-:S03]  /*0590*/  FFMA R4, R6, R4, R19 ;  /* 0x0000000406047223 */ /* 0x000fc60000000013 */
[----:B------:R-:W1:Y:S01]  /*05a0*/  LDC.64 R6, c[0x0][0x250] ;  /* 0x00009400ff067b82 */ /* 0x000e620000000a00 */
[----:B------:R-:W-:-:S04]  /*05b0*/  FADD R13, -R3, R4 ;  /* 0x00000004030d7221 */ /* 0x000fc80000000100 */
[----:B------:R-:W-:-:S04]  /*05c0*/  FFMA R4, R2, R13, R3 ;  /* 0x0000000d02047223 */ /* 0x000fc80000000003 */
[----:B------:R-:W-:-:S04]  /*05d0*/  FADD R4, RZ, -R4 ;  /* 0x80000004ff047221 */ /* 0x000fc80000000000 */
[----:B------:R-:W-:-:S05]  /*05e0*/  FMUL R10, R4, 1.4426950216293334961 ;  /* 0x3fb8aa3b040a7820 */ /* 0x000fca0000400000 */
[----:B------:R-:W-:-:S13]  /*05f0*/  FSETP.GEU.AND P0, PT, R10, -126, PT ;  /* 0xc2fc00000a00780b */ /* 0x000fda0003f0e000 */
[----:B------:R-:W-:-:S04]  /*0600*/  @!P0 FMUL R10, R10, 0.5 ;  /* 0x3f0000000a0a8820 */ /* 0x000fc80000400000 */
[----:B------:R-:W2:Y:S02]  /*0610*/  MUFU.EX2 R4, R10 ;  /* 0x0000000a00047308 */ /* 0x000ea40000000800 */
[----:B--2---:R-:W-:-:S04]  /*0620*/  @!P0 FMUL R4, R4, R4 ;  /* 0x0000000404048220 */ /* 0x004fc80000400000 */
[----:B------:R-:W-:Y:S02]  /*0630*/  FADD R11, R4, 1 ;  /* 0x3f800000040b7421 */ /* 0x000fe40000000000 */
[----:B------:R-:W2:Y:S03]  /*0640*/  LDC.64 R4, c[0x0][0x260] ;  /* 0x00009800ff047b82 */ /* 0x000ea60000000a00 */
[----:B------:R-:W-:-:S13]  /*0650*/  FSETP.GT.AND P0, PT, R11, 8.50705917302346158658e+37, PT ;  /* 0x7e8000000b00780b */ /* 0x000fda0003f04000 */
[----:B------:R-:W-:-:S06]  /*0660*/  @P0 FMUL R11, R11, 0.25 ;  /* 0x3e8000000b0b0820 */ /* 0x000fcc0000400000 */
[----:B------:R-:W3:Y:S01]  /*0670*/  MUFU.RCP R11, R11 ;  /* 0x0000000b000b7308 */ /* 0x000ee20000001000 */
[----:B------:R-:W-:Y:S01]  /*0680*/  FSEL R12, R12, 1, P0 ;  /* 0x3f8000000c0c7808 */ /* 0x000fe20000000000 */
[----:B-1----:R-:W-:-:S04]  /*0690*/  IMAD.WIDE R6, R0, 0x4, R6 ;  /* 0x0000000400067825 */ /* 0x002fc800078e0206 */
[----:B------:R-:W-:Y:S01]  /*06a0*/  FMUL R13, R2, R13 ;  /* 0x0000000d020d7220 */ /* 0x000fe20000400000 */
[C---:B0-----:R-:W-:Y:S01]  /*06b0*/  IMAD.WIDE R8, R0.reuse, 0x4, R8 ;  /* 0x0000000400087825 */ /* 0x041fe200078e0208 */
[----:B------:R-:W-:Y:S03]  /*06c0*/  STG.E desc[UR4][R6.64], R3 ;  /* 0x0000000306007986 */ /* 0x000fe6000c101904 */
[----:B--2---:R-:W-:Y:S01]  /*06d0*/  IMAD.WIDE R4, R0, 0x4, R4 ;  /* 0x0000000400047825 */ /* 0x004fe200078e0204 */
[----:B------:R-:W-:Y:S03]  /*06e0*/  STG.E desc[UR4][R8.64], R13 ;  /* 0x0000000d08007986 */ /* 0x000fe6000c101904 */
[----:B---3--:R-:W-:-:S05]  /*06f0*/  FMUL R15, R11, R12 ;  /* 0x0000000c0b0f7220 */ /* 0x008fca0000400000 */
[----:B------:R-:W-:Y:S01]  /*0700*/  STG.E desc[UR4][R4.64], R15 ;  /* 0x0000000f04007986 */ /* 0x000fe2000c101904 */
[----:B------:R-:W-:Y:S05]  /*0710*/  EXIT ;  /* 0x000000000000794d */ /* 0x000fea0003800000 */
.L_x_0:
[----:B------:R-:W-:-:S00]  /*0720*/  BRA `(.L_x_0) ;  /* 0xfffffffc00fc7947 */ /* 0x000fc0000383ffff */
[----:B------:R-:W-:-:S00]  /*0730*/  NOP ;  /* 0x0000000000007918 */ /* 0x000fc00000000000 */
        /* <DEDUP_REMOVED lines=12> */
.L_x_1:


//--------------------- .nv.constant0.triton_poi_fused__unsafe_index_add_convolution_mul_sigmoid_sub_138 --------------------------
	.section	.nv.constant0.triton_poi_fused__unsafe_index_add_convolution_mul_sigmoid_sub_138,"a",@progbits
	.sectionflags	@""
	.align	4
.nv.constant0.triton_poi_fused__unsafe_index_add_convolution_mul_sigmoid_sub_138:
	.zero		620
